//
// Generated by NVIDIA NVVM Compiler
//
// Compiler Build ID: CL-36424714
// Cuda compilation tools, release 13.0, V13.0.88
// Based on NVVM 20.0.0
//

.version 9.0
.target sm_100
.address_size 64

	// .globl	_Z17vector_add_kernelPKfS0_Pfm

.visible .entry _Z17vector_add_kernelPKfS0_Pfm(
	.param .u64 .ptr .align 1 _Z17vector_add_kernelPKfS0_Pfm_param_0,
	.param .u64 .ptr .align 1 _Z17vector_add_kernelPKfS0_Pfm_param_1,
	.param .u64 .ptr .align 1 _Z17vector_add_kernelPKfS0_Pfm_param_2,
	.param .u64 _Z17vector_add_kernelPKfS0_Pfm_param_3
)
{
	.reg .pred 	%p<2>;
	.reg .b32 	%r<5>;
	.reg .b32 	%f<4>;
	.reg .b64 	%rd<13>;

	ld.param.u64 	%rd2, [_Z17vector_add_kernelPKfS0_Pfm_param_0];
	ld.param.u64 	%rd3, [_Z17vector_add_kernelPKfS0_Pfm_param_1];
	ld.param.u64 	%rd4, [_Z17vector_add_kernelPKfS0_Pfm_param_2];
	ld.param.u64 	%rd5, [_Z17vector_add_kernelPKfS0_Pfm_param_3];
	mov.u32 	%r1, %ctaid.x;
	mov.u32 	%r2, %ntid.x;
	mov.u32 	%r3, %tid.x;
	mad.lo.s32 	%r4, %r1, %r2, %r3;
	cvt.u64.u32 	%rd1, %r4;
	setp.le.u64 	%p1, %rd5, %rd1;
	@%p1 bra 	$L__BB0_2;
	cvta.to.global.u64 	%rd6, %rd2;
	cvta.to.global.u64 	%rd7, %rd3;
	cvta.to.global.u64 	%rd8, %rd4;
	shl.b64 	%rd9, %rd1, 2;
	add.s64 	%rd10, %rd6, %rd9;
	ld.global.f32 	%f1, [%rd10];
	add.s64 	%rd11, %rd7, %rd9;
	ld.global.f32 	%f2, [%rd11];
	add.f32 	%f3, %f1, %f2;
	add.s64 	%rd12, %rd8, %rd9;
	st.global.f32 	[%rd12], %f3;
$L__BB0_2:
	ret;

}


// ===== COMPILED SASS (sm_100) =====

	.target	sm_100

	.elftype	@"ET_EXEC"


//--------------------- .note.nv.tkinfo           --------------------------
	.section	.note.nv.tkinfo,"",@"SHT_NOTE"
	.sectionflags	@"SHF_NOTE_NV_TKINFO"
	.tkinfo
        /*0018*/ 	.word	0x00000002
        /*0030*/ 	.string	""
        /*0030*/ 	.string	"ptxas"
        /*0030*/ 	.string	"Cuda compilation tools, release 13.0, V13.0.88"
        /*0030*/ 	.string	"Build cuda_13.0.r13.0/compiler.36424714_0"
        /*0030*/ 	.string	"-arch sm_100 -m 64 "



//--------------------- .note.nv.cuinfo           --------------------------
	.section	.note.nv.cuinfo,"",@"SHT_NOTE"
	.sectionflags	@"SHF_NOTE_NV_CUINFO"
        /*0018*/ 	.short	0x0002
        /*001a*/ 	.short	0x0064
        /*001c*/ 	.short	0x0082
	.zero		2


//--------------------- .nv.info                  --------------------------
	.section	.nv.info,"",@"SHT_CUDA_INFO"
	.align	4


	//----- nvinfo : EIATTR_REGCOUNT
	.align		4
        /*0000*/ 	.byte	0x04, 0x2f
        /*0002*/ 	.short	(.L_1 - .L_0)
	.align		4
.L_0:
        /*0004*/ 	.word	index@(_Z17vector_add_kernelPKfS0_Pfm)
        /*0008*/ 	.word	0x0000000c


	//----- nvinfo : EIATTR_FRAME_SIZE
	.align		4
.L_1:
        /*000c*/ 	.byte	0x04, 0x11
        /*000e*/ 	.short	(.L_3 - .L_2)
	.align		4
.L_2:
        /*0010*/ 	.word	index@(_Z17vector_add_kernelPKfS0_Pfm)
        /*0014*/ 	.word	0x00000000


	//----- nvinfo : EIATTR_MIN_STACK_SIZE
	.align		4
.L_3:
        /*0018*/ 	.byte	0x04, 0x12
        /*001a*/ 	.short	(.L_5 - .L_4)
	.align		4
.L_4:
        /*001c*/ 	.word	index@(_Z17vector_add_kernelPKfS0_Pfm)
        /*0020*/ 	.word	0x00000000
.L_5:


//--------------------- .nv.compat                --------------------------
	.section	.nv.compat,"",@"SHT_CUDA_COMPAT_INFO"
	.align	4
        /*0000*/ 	.byte	0x02, 0x09, 0x00, 0x00, 0x02, 0x02, 0x01, 0x00, 0x02, 0x05, 0x05, 0x00, 0x03, 0x07, 0x01, 0x01
        /*0010*/ 	.byte	0x02, 0x03, 0x00, 0x00, 0x02, 0x06, 0x01, 0x00, 0x04, 0x0b, 0x08, 0x00, 0x09, 0x00, 0x00, 0x00
        /*0020*/ 	.byte	0x00, 0x00, 0x00, 0x00


//--------------------- .nv.info._Z17vector_add_kernelPKfS0_Pfm --------------------------
	.section	.nv.info._Z17vector_add_kernelPKfS0_Pfm,"",@"SHT_CUDA_INFO"
	.sectionflags	@""
	.align	4


	//----- nvinfo : EIATTR_CUDA_API_VERSION
	.align		4
        /*0000*/ 	.byte	0x04, 0x37
        /*0002*/ 	.short	(.L_7 - .L_6)
.L_6:
        /*0004*/ 	.word	0x00000082


	//----- nvinfo : EIATTR_KPARAM_INFO
	.align		4
.L_7:
        /*0008*/ 	.byte	0x04, 0x17
        /*000a*/ 	.short	(.L_9 - .L_8)
.L_8:
        /*000c*/ 	.word	0x00000000
        /*0010*/ 	.short	0x0003
        /*0012*/ 	.short	0x0018
        /*0014*/ 	.byte	0x00, 0xf0, 0x21, 0x00


	//----- nvinfo : EIATTR_KPARAM_INFO
	.align		4
.L_9:
        /*0018*/ 	.byte	0x04, 0x17
        /*001a*/ 	.short	(.L_11 - .L_10)
.L_10:
        /*001c*/ 	.word	0x00000000
        /*0020*/ 	.short	0x0002
        /*0022*/ 	.short	0x0010
        /*0024*/ 	.byte	0x00, 0xf5, 0x21, 0x00


	//----- nvinfo : EIATTR_KPARAM_INFO
	.align		4
.L_11:
        /*0028*/ 	.byte	0x04, 0x17
        /*002a*/ 	.short	(.L_13 - .L_12)
.L_12:
        /*002c*/ 	.word	0x00000000
        /*0030*/ 	.short	0x0001
        /*0032*/ 	.short	0x0008
        /*0034*/ 	.byte	0x00, 0xf5, 0x21, 0x00


	//----- nvinfo : EIATTR_KPARAM_INFO
	.align		4
.L_13:
        /*0038*/ 	.byte	0x04, 0x17
        /*003a*/ 	.short	(.L_15 - .L_14)
.L_14:
        /*003c*/ 	.word	0x00000000
        /*0040*/ 	.short	0x0000
        /*0042*/ 	.short	0x0000
        /*0044*/ 	.byte	0x00, 0xf5, 0x21, 0x00


	//----- nvinfo : EIATTR_SPARSE_MMA_MASK
	.align		4
.L_15:
        /*0048*/ 	.byte	0x03, 0x50
        /*004a*/ 	.short	0x0000


	//----- nvinfo : EIATTR_MAXREG_COUNT
	.align		4
        /*004c*/ 	.byte	0x03, 0x1b
        /*004e*/ 	.short	0x00ff


	//----- nvinfo : EIATTR_MERCURY_ISA_VERSION
	.align		4
        /*0050*/ 	.byte	0x03, 0x5f
        /*0052*/ 	.short	0x0101


	//----- nvinfo : EIATTR_VRC_CTA_INIT_COUNT
	.align		4
        /*0054*/ 	.byte	0x02, 0x4a
	.zero		1
	.zero		1


	//----- nvinfo : EIATTR_EXIT_INSTR_OFFSETS
	.align		4
        /*0058*/ 	.byte	0x04, 0x1c
        /*005a*/ 	.short	(.L_17 - .L_16)


	//   ....[0]....
.L_16:
        /*005c*/ 	.word	0x00000080


	//   ....[1]....
        /*0060*/ 	.word	0x00000180


	//----- nvinfo : EIATTR_CBANK_PARAM_SIZE
	.align		4
.L_17:
        /*0064*/ 	.byte	0x03, 0x19
        /*0066*/ 	.short	0x0020


	//----- nvinfo : EIATTR_PARAM_CBANK
	.align		4
        /*0068*/ 	.byte	0x04, 0x0a
        /*006a*/ 	.short	(.L_19 - .L_18)
	.align		4
.L_18:
        /*006c*/ 	.word	index@(.nv.constant0._Z17vector_add_kernelPKfS0_Pfm)
        /*0070*/ 	.short	0x0380
        /*0072*/ 	.short	0x0020


	//----- nvinfo : EIATTR_SW_WAR
	.align		4
.L_19:
        /*0074*/ 	.byte	0x04, 0x36
        /*0076*/ 	.short	(.L_21 - .L_20)
.L_20:
        /*0078*/ 	.word	0x00000008
.L_21:


//--------------------- .nv.callgraph             --------------------------
	.section	.nv.callgraph,"",@"SHT_CUDA_CALLGRAPH"
	.align	4
	.sectionentsize	8
	.align		4
        /*0000*/ 	.word	0x00000000
	.align		4
        /*0004*/ 	.word	0xffffffff
	.align		4
        /*0008*/ 	.word	0x00000000
	.align		4
        /*000c*/ 	.word	0xfffffffe
	.align		4
        /*0010*/ 	.word	0x00000000
	.align		4
        /*0014*/ 	.word	0xfffffffd
	.align		4
        /*0018*/ 	.word	0x00000000
	.align		4
        /*001c*/ 	.word	0xfffffffc


//--------------------- .text._Z17vector_add_kernelPKfS0_Pfm --------------------------
	.section	.text._Z17vector_add_kernelPKfS0_Pfm,"ax",@progbits
	.align	128
        .global         _Z17vector_add_kernelPKfS0_Pfm
        .type           _Z17vector_add_kernelPKfS0_Pfm,@function
        .size           _Z17vector_add_kernelPKfS0_Pfm,(.L_x_1 - _Z17vector_add_kernelPKfS0_Pfm)
        .other          _Z17vector_add_kernelPKfS0_Pfm,@"STO_CUDA_ENTRY STV_DEFAULT"
_Z17vector_add_kernelPKfS0_Pfm:
.text._Z17vector_add_kernelPKfS0_Pfm:
[----:B------:R-:W-:Y:S01]  /*0000*/  LDC R1, c[0x0][0x37c] ;  /* 0x0000df00ff017b82 */ /* 0x000fe20000000800 */
[----:B------:R-:W0:Y:S07]  /*0010*/  S2R R3, SR_TID.X ;  /* 0x0000000000037919 */ /* 0x000e2e0000002100 */
[----:B------:R-:W0:Y:S01]  /*0020*/  S2UR UR4, SR_CTAID.X ;  /* 0x00000000000479c3 */ /* 0x000e220000002500 */
[----:B------:R-:W1:Y:S07]  /*0030*/  LDCU.64 UR6, c[0x0][0x398] ;  /* 0x00007300ff0677ac */ /* 0x000e6e0008000a00 */
[----:B------:R-:W0:Y:S02]  /*0040*/  LDC R0, c[0x0][0x360] ;  /* 0x0000d800ff007b82 */ /* 0x000e240000000800 */
[----:B0-----:R-:W-:-:S05]  /*0050*/  IMAD R0, R0, UR4, R3 ;  /* 0x0000000400007c24 */ /* 0x001fca000f8e0203 */
[----:B-1----:R-:W-:-:S04]  /*0060*/  ISETP.GE.U32.AND P0, PT, R0, UR6, PT ;  /* 0x0000000600007c0c */ /* 0x002fc8000bf06070 */
[----:B------:R-:W-:-:S13]  /*0070*/  ISETP.GE.U32.AND.EX P0, PT, RZ, UR7, PT, P0 ;  /* 0x00000007ff007c0c */ /* 0x000fda000bf06100 */
[----:B------:R-:W-:Y:S05]  /*0080*/  @P0 EXIT ;  /* 0x000000000000094d */ /* 0x000fea0003800000 */
[----:B------:R-:W0:Y:S01]  /*0090*/  LDCU.128 UR8, c[0x0][0x380] ;  /* 0x00007000ff0877ac */ /* 0x000e220008000c00 */
[----:B------:R-:W-:Y:S01]  /*00a0*/  IMAD.SHL.U32 R6, R0, 0x4, RZ ;  /* 0x0000000400067824 */ /* 0x000fe200078e00ff */
[----:B------:R-:W-:Y:S01]  /*00b0*/  SHF.R.U32.HI R0, RZ, 0x1e, R0 ;  /* 0x0000001eff007819 */ /* 0x000fe20000011600 */
[----:B------:R-:W1:Y:S01]  /*00c0*/  LDCU.64 UR4, c[0x0][0x358] ;  /* 0x00006b00ff0477ac */ /* 0x000e620008000a00 */
[----:B------:R-:W2:Y:S02]  /*00d0*/  LDCU.64 UR6, c[0x0][0x390] ;  /* 0x00007200ff0677ac */ /* 0x000ea40008000a00 */
[C---:B0-----:R-:W-:Y:S02]  /*00e0*/  IADD3 R4, P1, PT, R6.reuse, UR10, RZ ;  /* 0x0000000a06047c10 */ /* 0x041fe4000ff3e0ff */
[----:B------:R-:W-:Y:S02]  /*00f0*/  IADD3 R2, P0, PT, R6, UR8, RZ ;  /* 0x0000000806027c10 */ /* 0x000fe4000ff1e0ff */
[----:B------:R-:W-:-:S02]  /*0100*/  IADD3.X R5, PT, PT, R0, UR11, RZ, P1, !PT ;  /* 0x0000000b00057c10 */ /* 0x000fc40008ffe4ff */
[----:B------:R-:W-:-:S04]  /*0110*/  IADD3.X R3, PT, PT, R0, UR9, RZ, P0, !PT ;  /* 0x0000000900037c10 */ /* 0x000fc800087fe4ff */
[----:B-1----:R-:W3:Y:S04]  /*0120*/  LDG.E R5, desc[UR4][R4.64] ;  /* 0x0000000404057981 */ /* 0x002ee8000c1e1900 */
[----:B------:R-:W3:Y:S01]  /*0130*/  LDG.E R2, desc[UR4][R2.64] ;  /* 0x0000000402027981 */ /* 0x000ee2000c1e1900 */
[----:B--2---:R-:W-:-:S04]  /*0140*/  IADD3 R6, P0, PT, R6, UR6, RZ ;  /* 0x0000000606067c10 */ /* 0x004fc8000ff1e0ff */
[----:B------:R-:W-:Y:S01]  /*0150*/  IADD3.X R7, PT, PT, R0, UR7, RZ, P0, !PT ;  /* 0x0000000700077c10 */ /* 0x000fe200087fe4ff */
[----:B---3--:R-:W-:-:S05]  /*0160*/  FADD R9, R2, R5 ;  /* 0x0000000502097221 */ /* 0x008fca0000000000 */
[----:B------:R-:W-:Y:S01]  /*0170*/  STG.E desc[UR4][R6.64], R9 ;  /* 0x0000000906007986 */ /* 0x000fe2000c101904 */
[----:B------:R-:W-:Y:S05]  /*0180*/  EXIT ;  /* 0x000000000000794d */ /* 0x000fea0003800000 */
.L_x_0:
[----:B------:R-:W-:-:S00]  /*0190*/  BRA `(.L_x_0) ;  /* 0xfffffffc00fc7947 */ /* 0x000fc0000383ffff */
[----:B------:R-:W-:-:S00]  /*01a0*/  NOP ;  /* 0x0000000000007918 */ /* 0x000fc00000000000 */
        /* <DEDUP_REMOVED lines=13> */
.L_x_1:


//--------------------- .nv.shared.reserved.0     --------------------------
	.section	.nv.shared.reserved.0,"aw",@nobits
	.weak		__nv_reservedSMEM_offset_0_alias
	.size		__nv_reservedSMEM_offset_0_alias, 0, 64
	.other		__nv_reservedSMEM_offset_0_alias,@"STO_CUDA_RESERVED_SHARED STV_DEFAULT"
__nv_reservedSMEM_offset_0_alias:
	.zero		0
	.zero		64


//--------------------- .nv.constant0._Z17vector_add_kernelPKfS0_Pfm --------------------------
	.section	.nv.constant0._Z17vector_add_kernelPKfS0_Pfm,"a",@progbits
	.sectionflags	@""
	.align	4
.nv.constant0._Z17vector_add_kernelPKfS0_Pfm:
	.zero		928


//--------------------- SYMBOLS --------------------------

	.type		.nv.reservedSmem.offset0,@object
	.size		.nv.reservedSmem.offset0,0x4
